//
// Generated by NVIDIA NVVM Compiler
//
// Compiler Build ID: CL-36424714
// Cuda compilation tools, release 13.0, V13.0.88
// Based on NVVM 20.0.0
//

.version 9.0
.target sm_100
.address_size 64

	// .globl	_Z15kernelOperationPiS_ii

.visible .entry _Z15kernelOperationPiS_ii(
	.param .u64 .ptr .align 1 _Z15kernelOperationPiS_ii_param_0,
	.param .u64 .ptr .align 1 _Z15kernelOperationPiS_ii_param_1,
	.param .u32 _Z15kernelOperationPiS_ii_param_2,
	.param .u32 _Z15kernelOperationPiS_ii_param_3
)
{
	.reg .pred 	%p<22>;
	.reg .b32 	%r<225>;
	.reg .b64 	%rd<72>;

	ld.param.u64 	%rd9, [_Z15kernelOperationPiS_ii_param_0];
	ld.param.u64 	%rd10, [_Z15kernelOperationPiS_ii_param_1];
	ld.param.u32 	%r67, [_Z15kernelOperationPiS_ii_param_2];
	ld.param.u32 	%r68, [_Z15kernelOperationPiS_ii_param_3];
	cvta.to.global.u64 	%rd1, %rd10;
	cvta.to.global.u64 	%rd2, %rd9;
	mov.u32 	%r1, %tid.x;
	mov.u32 	%r2, %tid.y;
	setp.ge.s32 	%p1, %r2, %r67;
	setp.ge.s32 	%p2, %r1, %r68;
	or.pred  	%p3, %p1, %p2;
	@%p3 bra 	$L__BB0_28;
	mul.lo.s32 	%r3, %r68, %r2;
	add.s32 	%r4, %r3, %r1;
	mul.wide.u32 	%rd11, %r4, 4;
	add.s64 	%rd12, %rd2, %rd11;
	ld.global.u32 	%r69, [%rd12];
	and.b32  	%r70, %r69, 1;
	setp.eq.b32 	%p4, %r70, 1;
	not.pred 	%p5, %p4;
	@%p5 bra 	$L__BB0_15;
	and.b32  	%r5, %r67, 15;
	setp.lt.u32 	%p6, %r67, 16;
	mov.b32 	%r199, 0;
	mov.u32 	%r210, %r199;
	@%p6 bra 	$L__BB0_5;
	and.b32  	%r199, %r67, 2147483632;
	neg.s32 	%r196, %r199;
	shl.b32 	%r8, %r68, 4;
	mov.b32 	%r210, 0;
	mul.wide.s32 	%rd15, %r68, 4;
	mov.u32 	%r195, %r1;
$L__BB0_4:
	.pragma "nounroll";
	mul.wide.s32 	%rd13, %r195, 4;
	add.s64 	%rd14, %rd2, %rd13;
	ld.global.u32 	%r74, [%rd14];
	add.s32 	%r75, %r74, %r210;
	add.s64 	%rd16, %rd14, %rd15;
	ld.global.u32 	%r76, [%rd16];
	add.s32 	%r77, %r76, %r75;
	add.s64 	%rd17, %rd16, %rd15;
	ld.global.u32 	%r78, [%rd17];
	add.s32 	%r79, %r78, %r77;
	add.s64 	%rd18, %rd17, %rd15;
	ld.global.u32 	%r80, [%rd18];
	add.s32 	%r81, %r80, %r79;
	add.s64 	%rd19, %rd18, %rd15;
	ld.global.u32 	%r82, [%rd19];
	add.s32 	%r83, %r82, %r81;
	add.s64 	%rd20, %rd19, %rd15;
	ld.global.u32 	%r84, [%rd20];
	add.s32 	%r85, %r84, %r83;
	add.s64 	%rd21, %rd20, %rd15;
	ld.global.u32 	%r86, [%rd21];
	add.s32 	%r87, %r86, %r85;
	add.s64 	%rd22, %rd21, %rd15;
	ld.global.u32 	%r88, [%rd22];
	add.s32 	%r89, %r88, %r87;
	add.s64 	%rd23, %rd22, %rd15;
	ld.global.u32 	%r90, [%rd23];
	add.s32 	%r91, %r90, %r89;
	add.s64 	%rd24, %rd23, %rd15;
	ld.global.u32 	%r92, [%rd24];
	add.s32 	%r93, %r92, %r91;
	add.s64 	%rd25, %rd24, %rd15;
	ld.global.u32 	%r94, [%rd25];
	add.s32 	%r95, %r94, %r93;
	add.s64 	%rd26, %rd25, %rd15;
	ld.global.u32 	%r96, [%rd26];
	add.s32 	%r97, %r96, %r95;
	add.s64 	%rd27, %rd26, %rd15;
	ld.global.u32 	%r98, [%rd27];
	add.s32 	%r99, %r98, %r97;
	add.s64 	%rd28, %rd27, %rd15;
	ld.global.u32 	%r100, [%rd28];
	add.s32 	%r101, %r100, %r99;
	add.s64 	%rd29, %rd28, %rd15;
	ld.global.u32 	%r102, [%rd29];
	add.s32 	%r103, %r102, %r101;
	add.s64 	%rd30, %rd29, %rd15;
	ld.global.u32 	%r104, [%rd30];
	add.s32 	%r210, %r104, %r103;
	add.s32 	%r196, %r196, 16;
	add.s32 	%r195, %r195, %r8;
	setp.ne.s32 	%p7, %r196, 0;
	@%p7 bra 	$L__BB0_4;
$L__BB0_5:
	setp.eq.s32 	%p8, %r5, 0;
	@%p8 bra 	$L__BB0_14;
	and.b32  	%r21, %r67, 7;
	setp.lt.u32 	%p9, %r5, 8;
	@%p9 bra 	$L__BB0_8;
	mad.lo.s32 	%r106, %r199, %r68, %r1;
	mul.wide.s32 	%rd31, %r106, 4;
	add.s64 	%rd32, %rd2, %rd31;
	ld.global.u32 	%r107, [%rd32];
	add.s32 	%r108, %r107, %r210;
	mul.wide.s32 	%rd33, %r68, 4;
	add.s64 	%rd34, %rd32, %rd33;
	ld.global.u32 	%r109, [%rd34];
	add.s32 	%r110, %r109, %r108;
	add.s64 	%rd35, %rd34, %rd33;
	ld.global.u32 	%r111, [%rd35];
	add.s32 	%r112, %r111, %r110;
	add.s64 	%rd36, %rd35, %rd33;
	ld.global.u32 	%r113, [%rd36];
	add.s32 	%r114, %r113, %r112;
	add.s64 	%rd37, %rd36, %rd33;
	ld.global.u32 	%r115, [%rd37];
	add.s32 	%r116, %r115, %r114;
	add.s64 	%rd38, %rd37, %rd33;
	ld.global.u32 	%r117, [%rd38];
	add.s32 	%r118, %r117, %r116;
	add.s64 	%rd39, %rd38, %rd33;
	ld.global.u32 	%r119, [%rd39];
	add.s32 	%r120, %r119, %r118;
	add.s64 	%rd40, %rd39, %rd33;
	ld.global.u32 	%r121, [%rd40];
	add.s32 	%r210, %r121, %r120;
	add.s32 	%r199, %r199, 8;
$L__BB0_8:
	setp.eq.s32 	%p10, %r21, 0;
	@%p10 bra 	$L__BB0_14;
	and.b32  	%r27, %r67, 3;
	setp.lt.u32 	%p11, %r21, 4;
	@%p11 bra 	$L__BB0_11;
	mad.lo.s32 	%r123, %r199, %r68, %r1;
	mul.wide.s32 	%rd41, %r123, 4;
	add.s64 	%rd42, %rd2, %rd41;
	ld.global.u32 	%r124, [%rd42];
	add.s32 	%r125, %r124, %r210;
	mul.wide.s32 	%rd43, %r68, 4;
	add.s64 	%rd44, %rd42, %rd43;
	ld.global.u32 	%r126, [%rd44];
	add.s32 	%r127, %r126, %r125;
	add.s64 	%rd45, %rd44, %rd43;
	ld.global.u32 	%r128, [%rd45];
	add.s32 	%r129, %r128, %r127;
	add.s64 	%rd46, %rd45, %rd43;
	ld.global.u32 	%r130, [%rd46];
	add.s32 	%r210, %r130, %r129;
	add.s32 	%r199, %r199, 4;
$L__BB0_11:
	setp.eq.s32 	%p12, %r27, 0;
	@%p12 bra 	$L__BB0_14;
	mad.lo.s32 	%r208, %r199, %r68, %r1;
	neg.s32 	%r207, %r27;
$L__BB0_13:
	.pragma "nounroll";
	mul.wide.s32 	%rd47, %r208, 4;
	add.s64 	%rd48, %rd2, %rd47;
	ld.global.u32 	%r131, [%rd48];
	add.s32 	%r210, %r131, %r210;
	add.s32 	%r208, %r208, %r68;
	add.s32 	%r207, %r207, 1;
	setp.ne.s32 	%p13, %r207, 0;
	@%p13 bra 	$L__BB0_13;
$L__BB0_14:
	add.s64 	%rd50, %rd1, %rd11;
	st.global.u32 	[%rd50], %r210;
	bra.uni 	$L__BB0_28;
$L__BB0_15:
	add.s32 	%r134, %r68, -1;
	and.b32  	%r9, %r68, 15;
	setp.lt.u32 	%p14, %r134, 15;
	mov.b32 	%r214, 0;
	mov.u32 	%r224, %r214;
	@%p14 bra 	$L__BB0_18;
	and.b32  	%r214, %r68, 2147483632;
	neg.s32 	%r211, %r214;
	mul.wide.u32 	%rd51, %r3, 4;
	add.s64 	%rd52, %rd51, %rd2;
	add.s64 	%rd70, %rd52, 32;
	mov.b32 	%r224, 0;
$L__BB0_17:
	.pragma "nounroll";
	ld.global.u32 	%r136, [%rd70+-32];
	add.s32 	%r137, %r136, %r224;
	ld.global.u32 	%r138, [%rd70+-28];
	add.s32 	%r139, %r138, %r137;
	ld.global.u32 	%r140, [%rd70+-24];
	add.s32 	%r141, %r140, %r139;
	ld.global.u32 	%r142, [%rd70+-20];
	add.s32 	%r143, %r142, %r141;
	ld.global.u32 	%r144, [%rd70+-16];
	add.s32 	%r145, %r144, %r143;
	ld.global.u32 	%r146, [%rd70+-12];
	add.s32 	%r147, %r146, %r145;
	ld.global.u32 	%r148, [%rd70+-8];
	add.s32 	%r149, %r148, %r147;
	ld.global.u32 	%r150, [%rd70+-4];
	add.s32 	%r151, %r150, %r149;
	ld.global.u32 	%r152, [%rd70];
	add.s32 	%r153, %r152, %r151;
	ld.global.u32 	%r154, [%rd70+4];
	add.s32 	%r155, %r154, %r153;
	ld.global.u32 	%r156, [%rd70+8];
	add.s32 	%r157, %r156, %r155;
	ld.global.u32 	%r158, [%rd70+12];
	add.s32 	%r159, %r158, %r157;
	ld.global.u32 	%r160, [%rd70+16];
	add.s32 	%r161, %r160, %r159;
	ld.global.u32 	%r162, [%rd70+20];
	add.s32 	%r163, %r162, %r161;
	ld.global.u32 	%r164, [%rd70+24];
	add.s32 	%r165, %r164, %r163;
	ld.global.u32 	%r166, [%rd70+28];
	add.s32 	%r224, %r166, %r165;
	add.s32 	%r211, %r211, 16;
	add.s64 	%rd70, %rd70, 64;
	setp.ne.s32 	%p15, %r211, 0;
	@%p15 bra 	$L__BB0_17;
$L__BB0_18:
	setp.eq.s32 	%p16, %r9, 0;
	@%p16 bra 	$L__BB0_27;
	and.b32  	%r49, %r68, 7;
	setp.lt.u32 	%p17, %r9, 8;
	@%p17 bra 	$L__BB0_21;
	add.s32 	%r168, %r214, %r3;
	mul.wide.u32 	%rd53, %r168, 4;
	add.s64 	%rd54, %rd2, %rd53;
	ld.global.u32 	%r169, [%rd54];
	add.s32 	%r170, %r169, %r224;
	cvt.u64.u32 	%rd55, %r3;
	cvt.u64.u32 	%rd56, %r214;
	add.s64 	%rd57, %rd56, %rd55;
	shl.b64 	%rd58, %rd57, 2;
	add.s64 	%rd59, %rd2, %rd58;
	ld.global.u32 	%r171, [%rd59+4];
	add.s32 	%r172, %r171, %r170;
	ld.global.u32 	%r173, [%rd59+8];
	add.s32 	%r174, %r173, %r172;
	ld.global.u32 	%r175, [%rd59+12];
	add.s32 	%r176, %r175, %r174;
	ld.global.u32 	%r177, [%rd59+16];
	add.s32 	%r178, %r177, %r176;
	ld.global.u32 	%r179, [%rd59+20];
	add.s32 	%r180, %r179, %r178;
	ld.global.u32 	%r181, [%rd59+24];
	add.s32 	%r182, %r181, %r180;
	ld.global.u32 	%r183, [%rd59+28];
	add.s32 	%r224, %r183, %r182;
	add.s32 	%r214, %r214, 8;
$L__BB0_21:
	setp.eq.s32 	%p18, %r49, 0;
	@%p18 bra 	$L__BB0_27;
	and.b32  	%r55, %r68, 3;
	setp.lt.u32 	%p19, %r49, 4;
	@%p19 bra 	$L__BB0_24;
	add.s32 	%r185, %r214, %r3;
	mul.wide.u32 	%rd60, %r185, 4;
	add.s64 	%rd61, %rd2, %rd60;
	ld.global.u32 	%r186, [%rd61];
	add.s32 	%r187, %r186, %r224;
	cvt.u64.u32 	%rd62, %r3;
	cvt.u64.u32 	%rd63, %r214;
	add.s64 	%rd64, %rd63, %rd62;
	shl.b64 	%rd65, %rd64, 2;
	add.s64 	%rd66, %rd2, %rd65;
	ld.global.u32 	%r188, [%rd66+4];
	add.s32 	%r189, %r188, %r187;
	ld.global.u32 	%r190, [%rd66+8];
	add.s32 	%r191, %r190, %r189;
	ld.global.u32 	%r192, [%rd66+12];
	add.s32 	%r224, %r192, %r191;
	add.s32 	%r214, %r214, 4;
$L__BB0_24:
	setp.eq.s32 	%p20, %r55, 0;
	@%p20 bra 	$L__BB0_27;
	add.s32 	%r193, %r214, %r3;
	mul.wide.u32 	%rd67, %r193, 4;
	add.s64 	%rd71, %rd2, %rd67;
	neg.s32 	%r222, %r55;
$L__BB0_26:
	.pragma "nounroll";
	ld.global.u32 	%r194, [%rd71];
	add.s32 	%r224, %r194, %r224;
	add.s64 	%rd71, %rd71, 4;
	add.s32 	%r222, %r222, 1;
	setp.ne.s32 	%p21, %r222, 0;
	@%p21 bra 	$L__BB0_26;
$L__BB0_27:
	add.s64 	%rd69, %rd1, %rd11;
	st.global.u32 	[%rd69], %r224;
$L__BB0_28:
	ret;

}


// ===== COMPILED SASS (sm_100) =====

	.target	sm_100

	.elftype	@"ET_EXEC"


//--------------------- .note.nv.tkinfo           --------------------------
	.section	.note.nv.tkinfo,"",@"SHT_NOTE"
	.sectionflags	@"SHF_NOTE_NV_TKINFO"
	.tkinfo
        /*0018*/ 	.word	0x00000002
        /*0030*/ 	.string	""
        /*0030*/ 	.string	"ptxas"
        /*0030*/ 	.string	"Cuda compilation tools, release 13.0, V13.0.88"
        /*0030*/ 	.string	"Build cuda_13.0.r13.0/compiler.36424714_0"
        /*0030*/ 	.string	"-arch sm_100 -m 64 "



//--------------------- .note.nv.cuinfo           --------------------------
	.section	.note.nv.cuinfo,"",@"SHT_NOTE"
	.sectionflags	@"SHF_NOTE_NV_CUINFO"
        /*0018*/ 	.short	0x0002
        /*001a*/ 	.short	0x0064
        /*001c*/ 	.short	0x0082
	.zero		2


//--------------------- .nv.info                  --------------------------
	.section	.nv.info,"",@"SHT_CUDA_INFO"
	.align	4


	//----- nvinfo : EIATTR_REGCOUNT
	.align		4
        /*0000*/ 	.byte	0x04, 0x2f
        /*0002*/ 	.short	(.L_1 - .L_0)
	.align		4
.L_0:
        /*0004*/ 	.word	index@(_Z15kernelOperationPiS_ii)
        /*0008*/ 	.word	0x00000020


	//----- nvinfo : EIATTR_FRAME_SIZE
	.align		4
.L_1:
        /*000c*/ 	.byte	0x04, 0x11
        /*000e*/ 	.short	(.L_3 - .L_2)
	.align		4
.L_2:
        /*0010*/ 	.word	index@(_Z15kernelOperationPiS_ii)
        /*0014*/ 	.word	0x00000000


	//----- nvinfo : EIATTR_MIN_STACK_SIZE
	.align		4
.L_3:
        /*0018*/ 	.byte	0x04, 0x12
        /*001a*/ 	.short	(.L_5 - .L_4)
	.align		4
.L_4:
        /*001c*/ 	.word	index@(_Z15kernelOperationPiS_ii)
        /*0020*/ 	.word	0x00000000
.L_5:


//--------------------- .nv.compat                --------------------------
	.section	.nv.compat,"",@"SHT_CUDA_COMPAT_INFO"
	.align	4
        /*0000*/ 	.byte	0x02, 0x09, 0x00, 0x00, 0x02, 0x02, 0x01, 0x00, 0x02, 0x05, 0x05, 0x00, 0x03, 0x07, 0x01, 0x01
        /*0010*/ 	.byte	0x02, 0x03, 0x00, 0x00, 0x02, 0x06, 0x01, 0x00, 0x04, 0x0b, 0x08, 0x00, 0x09, 0x00, 0x00, 0x00
        /*0020*/ 	.byte	0x00, 0x00, 0x00, 0x00


//--------------------- .nv.info._Z15kernelOperationPiS_ii --------------------------
	.section	.nv.info._Z15kernelOperationPiS_ii,"",@"SHT_CUDA_INFO"
	.sectionflags	@""
	.align	4


	//----- nvinfo : EIATTR_CUDA_API_VERSION
	.align		4
        /*0000*/ 	.byte	0x04, 0x37
        /*0002*/ 	.short	(.L_7 - .L_6)
.L_6:
        /*0004*/ 	.word	0x00000082


	//----- nvinfo : EIATTR_KPARAM_INFO
	.align		4
.L_7:
        /*0008*/ 	.byte	0x04, 0x17
        /*000a*/ 	.short	(.L_9 - .L_8)
.L_8:
        /*000c*/ 	.word	0x00000000
        /*0010*/ 	.short	0x0003
        /*0012*/ 	.short	0x0014
        /*0014*/ 	.byte	0x00, 0xf0, 0x11, 0x00


	//----- nvinfo : EIATTR_KPARAM_INFO
	.align		4
.L_9:
        /*0018*/ 	.byte	0x04, 0x17
        /*001a*/ 	.short	(.L_11 - .L_10)
.L_10:
        /*001c*/ 	.word	0x00000000
        /*0020*/ 	.short	0x0002
        /*0022*/ 	.short	0x0010
        /*0024*/ 	.byte	0x00, 0xf0, 0x11, 0x00


	//----- nvinfo : EIATTR_KPARAM_INFO
	.align		4
.L_11:
        /*0028*/ 	.byte	0x04, 0x17
        /*002a*/ 	.short	(.L_13 - .L_12)
.L_12:
        /*002c*/ 	.word	0x00000000
        /*0030*/ 	.short	0x0001
        /*0032*/ 	.short	0x0008
        /*0034*/ 	.byte	0x00, 0xf5, 0x21, 0x00


	//----- nvinfo : EIATTR_KPARAM_INFO
	.align		4
.L_13:
        /*0038*/ 	.byte	0x04, 0x17
        /*003a*/ 	.short	(.L_15 - .L_14)
.L_14:
        /*003c*/ 	.word	0x00000000
        /*0040*/ 	.short	0x0000
        /*0042*/ 	.short	0x0000
        /*0044*/ 	.byte	0x00, 0xf5, 0x21, 0x00


	//----- nvinfo : EIATTR_SPARSE_MMA_MASK
	.align		4
.L_15:
        /*0048*/ 	.byte	0x03, 0x50
        /*004a*/ 	.short	0x0000


	//----- nvinfo : EIATTR_MAXREG_COUNT
	.align		4
        /*004c*/ 	.byte	0x03, 0x1b
        /*004e*/ 	.short	0x00ff


	//----- nvinfo : EIATTR_MERCURY_ISA_VERSION
	.align		4
        /*0050*/ 	.byte	0x03, 0x5f
        /*0052*/ 	.short	0x0101


	//----- nvinfo : EIATTR_VRC_CTA_INIT_COUNT
	.align		4
        /*0054*/ 	.byte	0x02, 0x4a
	.zero		1
	.zero		1


	//----- nvinfo : EIATTR_EXIT_INSTR_OFFSETS
	.align		4
        /*0058*/ 	.byte	0x04, 0x1c
        /*005a*/ 	.short	(.L_17 - .L_16)


	//   ....[0]....
.L_16:
        /*005c*/ 	.word	0x00000060


	//   ....[1]....
        /*0060*/ 	.word	0x000007f0


	//   ....[2]....
        /*0064*/ 	.word	0x00000e80


	//----- nvinfo : EIATTR_CRS_STACK_SIZE
	.align		4
.L_17:
        /*0068*/ 	.byte	0x04, 0x1e
        /*006a*/ 	.short	(.L_19 - .L_18)
.L_18:
        /*006c*/ 	.word	0x00000000


	//----- nvinfo : EIATTR_CBANK_PARAM_SIZE
	.align		4
.L_19:
        /*0070*/ 	.byte	0x03, 0x19
        /*0072*/ 	.short	0x0018


	//----- nvinfo : EIATTR_PARAM_CBANK
	.align		4
        /*0074*/ 	.byte	0x04, 0x0a
        /*0076*/ 	.short	(.L_21 - .L_20)
	.align		4
.L_20:
        /*0078*/ 	.word	index@(.nv.constant0._Z15kernelOperationPiS_ii)
        /*007c*/ 	.short	0x0380
        /*007e*/ 	.short	0x0018


	//----- nvinfo : EIATTR_SW_WAR
	.align		4
.L_21:
        /*0080*/ 	.byte	0x04, 0x36
        /*0082*/ 	.short	(.L_23 - .L_22)
.L_22:
        /*0084*/ 	.word	0x00000008
.L_23:


//--------------------- .nv.callgraph             --------------------------
	.section	.nv.callgraph,"",@"SHT_CUDA_CALLGRAPH"
	.align	4
	.sectionentsize	8
	.align		4
        /*0000*/ 	.word	0x00000000
	.align		4
        /*0004*/ 	.word	0xffffffff
	.align		4
        /*0008*/ 	.word	0x00000000
	.align		4
        /*000c*/ 	.word	0xfffffffe
	.align		4
        /*0010*/ 	.word	0x00000000
	.align		4
        /*0014*/ 	.word	0xfffffffd
	.align		4
        /*0018*/ 	.word	0x00000000
	.align		4
        /*001c*/ 	.word	0xfffffffc


//--------------------- .text._Z15kernelOperationPiS_ii --------------------------
	.section	.text._Z15kernelOperationPiS_ii,"ax",@progbits
	.align	128
        .global         _Z15kernelOperationPiS_ii
        .type           _Z15kernelOperationPiS_ii,@function
        .size           _Z15kernelOperationPiS_ii,(.L_x_14 - _Z15kernelOperationPiS_ii)
        .other          _Z15kernelOperationPiS_ii,@"STO_CUDA_ENTRY STV_DEFAULT"
_Z15kernelOperationPiS_ii:
.text._Z15kernelOperationPiS_ii:
[----:B------:R-:W-:Y:S01]  /*0000*/  LDC R1, c[0x0][0x37c] ;  /* 0x0000df00ff017b82 */ /* 0x000fe20000000800 */
[----:B------:R-:W0:Y:S07]  /*0010*/  S2R R0, SR_TID.X ;  /* 0x0000000000007919 */ /* 0x000e2e0000002100 */
[----:B------:R-:W0:Y:S01]  /*0020*/  LDC.64 R10, c[0x0][0x390] ;  /* 0x0000e400ff0a7b82 */ /* 0x000e220000000a00 */
[----:B------:R-:W1:Y:S01]  /*0030*/  S2R R3, SR_TID.Y ;  /* 0x0000000000037919 */ /* 0x000e620000002200 */
[----:B0-----:R-:W-:-:S04]  /*0040*/  ISETP.GE.AND P0, PT, R0, R11, PT ;  /* 0x0000000b0000720c */ /* 0x001fc80003f06270 */
[----:B-1----:R-:W-:-:S13]  /*0050*/  ISETP.GE.OR P0, PT, R3, R10, P0 ;  /* 0x0000000a0300720c */ /* 0x002fda0000706670 */
[----:B------:R-:W-:Y:S05]  /*0060*/  @P0 EXIT ;  /* 0x000000000000094d */ /* 0x000fea0003800000 */
[----:B------:R-:W0:Y:S01]  /*0070*/  LDC.64 R12, c[0x0][0x380] ;  /* 0x0000e000ff0c7b82 */ /* 0x000e220000000a00 */
[----:B------:R-:W1:Y:S01]  /*0080*/  LDCU.64 UR4, c[0x0][0x358] ;  /* 0x00006b00ff0477ac */ /* 0x000e620008000a00 */
[----:B------:R-:W-:-:S04]  /*0090*/  IMAD R3, R3, R11, RZ ;  /* 0x0000000b03037224 */ /* 0x000fc800078e02ff */
[----:B------:R-:W-:-:S04]  /*00a0*/  IMAD.IADD R2, R3, 0x1, R0 ;  /* 0x0000000103027824 */ /* 0x000fc800078e0200 */
[----:B0-----:R-:W-:-:S06]  /*00b0*/  IMAD.WIDE.U32 R4, R2, 0x4, R12 ;  /* 0x0000000402047825 */ /* 0x001fcc00078e000c */
[----:B-1----:R-:W2:Y:S02]  /*00c0*/  LDG.E R4, desc[UR4][R4.64] ;  /* 0x0000000404047981 */ /* 0x002ea4000c1e1900 */
[----:B--2---:R-:W-:-:S04]  /*00d0*/  LOP3.LUT R6, R4, 0x1, RZ, 0xc0, !PT ;  /* 0x0000000104067812 */ /* 0x004fc800078ec0ff */
[----:B------:R-:W-:-:S13]  /*00e0*/  ISETP.NE.U32.AND P0, PT, R6, 0x1, PT ;  /* 0x000000010600780c */ /* 0x000fda0003f05070 */
[----:B------:R-:W-:Y:S05]  /*00f0*/  @P0 BRA `(.L_x_0) ;  /* 0x0000000400c00947 */ /* 0x000fea0003800000 */
[C---:B------:R-:W-:Y:S01]  /*0100*/  ISETP.GE.U32.AND P0, PT, R10.reuse, 0x10, PT ;  /* 0x000000100a00780c */ /* 0x040fe20003f06070 */
[----:B------:R-:W-:Y:S01]  /*0110*/  IMAD.MOV.U32 R4, RZ, RZ, RZ ;  /* 0x000000ffff047224 */ /* 0x000fe200078e00ff */
[----:B------:R-:W-:Y:S01]  /*0120*/  LOP3.LUT R3, R10, 0xf, RZ, 0xc0, !PT ;  /* 0x0000000f0a037812 */ /* 0x000fe200078ec0ff */
[----:B------:R-:W-:-:S03]  /*0130*/  IMAD.MOV.U32 R7, RZ, RZ, RZ ;  /* 0x000000ffff077224 */ /* 0x000fc600078e00ff */
[----:B------:R-:W-:-:S07]  /*0140*/  ISETP.NE.AND P1, PT, R3, RZ, PT ;  /* 0x000000ff0300720c */ /* 0x000fce0003f25270 */
[----:B------:R-:W-:Y:S06]  /*0150*/  @!P0 BRA `(.L_x_1) ;  /* 0x0000000000c08947 */ /* 0x000fec0003800000 */
[----:B------:R-:W-:Y:S01]  /*0160*/  LOP3.LUT R4, R10, 0x7ffffff0, RZ, 0xc0, !PT ;  /* 0x7ffffff00a047812 */ /* 0x000fe200078ec0ff */
[----:B------:R-:W-:Y:S02]  /*0170*/  IMAD.MOV.U32 R7, RZ, RZ, RZ ;  /* 0x000000ffff077224 */ /* 0x000fe400078e00ff */
[----:B------:R-:W-:Y:S01]  /*0180*/  IMAD.MOV.U32 R6, RZ, RZ, R0 ;  /* 0x000000ffff067224 */ /* 0x000fe200078e0000 */
[----:B------:R-:W-:-:S07]  /*0190*/  IADD3 R5, PT, PT, -R4, RZ, RZ ;  /* 0x000000ff04057210 */ /* 0x000fce0007ffe1ff */
.L_x_2:
[----:B------:R-:W-:-:S04]  /*01a0*/  IMAD.WIDE R16, R6, 0x4, R12 ;  /* 0x0000000406107825 */ /* 0x000fc800078e020c */
[C---:B------:R-:W-:Y:S02]  /*01b0*/  IMAD.WIDE R18, R11.reuse, 0x4, R16 ;  /* 0x000000040b127825 */ /* 0x040fe400078e0210 */
[----:B------:R-:W2:Y:S04]  /*01c0*/  LDG.E R16, desc[UR4][R16.64] ;  /* 0x0000000410107981 */ /* 0x000ea8000c1e1900 */
[----:B------:R-:W2:Y:S01]  /*01d0*/  LDG.E R22, desc[UR4][R18.64] ;  /* 0x0000000412167981 */ /* 0x000ea2000c1e1900 */
[----:B------:R-:W-:-:S04]  /*01e0*/  IMAD.WIDE R8, R11, 0x4, R18 ;  /* 0x000000040b087825 */ /* 0x000fc800078e0212 */
[C---:B------:R-:W-:Y:S02]  /*01f0*/  IMAD.WIDE R28, R11.reuse, 0x4, R8 ;  /* 0x000000040b1c7825 */ /* 0x040fe400078e0208 */
[----:B------:R-:W3:Y:S02]  /*0200*/  LDG.E R8, desc[UR4][R8.64] ;  /* 0x0000000408087981 */ /* 0x000ee4000c1e1900 */
[C---:B------:R-:W-:Y:S02]  /*0210*/  IMAD.WIDE R26, R11.reuse, 0x4, R28 ;  /* 0x000000040b1a7825 */ /* 0x040fe400078e021c */
[----:B------:R-:W3:Y:S02]  /*0220*/  LDG.E R28, desc[UR4][R28.64] ;  /* 0x000000041c1c7981 */ /* 0x000ee4000c1e1900 */
[C---:B------:R-:W-:Y:S02]  /*0230*/  IMAD.WIDE R14, R11.reuse, 0x4, R26 ;  /* 0x000000040b0e7825 */ /* 0x040fe400078e021a */
[----:B------:R-:W4:Y:S02]  /*0240*/  LDG.E R27, desc[UR4][R26.64] ;  /* 0x000000041a1b7981 */ /* 0x000f24000c1e1900 */
[----:B------:R-:W-:-:S04]  /*0250*/  IMAD.WIDE R24, R11, 0x4, R14 ;  /* 0x000000040b187825 */ /* 0x000fc800078e020e */
[C---:B------:R-:W-:Y:S01]  /*0260*/  IMAD.WIDE R20, R11.reuse, 0x4, R24 ;  /* 0x000000040b147825 */ /* 0x040fe200078e0218 */
[----:B------:R0:W4:Y:S04]  /*0270*/  LDG.E R26, desc[UR4][R14.64] ;  /* 0x000000040e1a7981 */ /* 0x000128000c1e1900 */
[----:B------:R-:W5:Y:S04]  /*0280*/  LDG.E R25, desc[UR4][R24.64] ;  /* 0x0000000418197981 */ /* 0x000f68000c1e1900 */
[----:B------:R1:W5:Y:S01]  /*0290*/  LDG.E R24, desc[UR4][R20.64] ;  /* 0x0000000414187981 */ /* 0x000362000c1e1900 */
[----:B--2---:R-:W-:Y:S01]  /*02a0*/  IADD3 R7, PT, PT, R22, R16, R7 ;  /* 0x0000001016077210 */ /* 0x004fe20007ffe007 */
[----:B------:R-:W-:-:S05]  /*02b0*/  IMAD.WIDE R22, R11, 0x4, R20 ;  /* 0x000000040b167825 */ /* 0x000fca00078e0214 */
[----:B------:R2:W5:Y:S01]  /*02c0*/  LDG.E R9, desc[UR4][R22.64] ;  /* 0x0000000416097981 */ /* 0x000562000c1e1900 */
[----:B------:R-:W-:-:S04]  /*02d0*/  IMAD.WIDE R16, R11, 0x4, R22 ;  /* 0x000000040b107825 */ /* 0x000fc800078e0216 */
[C---:B------:R-:W-:Y:S02]  /*02e0*/  IMAD.WIDE R18, R11.reuse, 0x4, R16 ;  /* 0x000000040b127825 */ /* 0x040fe400078e0210 */
[----:B------:R-:W5:Y:S02]  /*02f0*/  LDG.E R16, desc[UR4][R16.64] ;  /* 0x0000000410107981 */ /* 0x000f64000c1e1900 */
[C---:B0-----:R-:W-:Y:S02]  /*0300*/  IMAD.WIDE R14, R11.reuse, 0x4, R18 ;  /* 0x000000040b0e7825 */ /* 0x041fe400078e0212 */
[----:B------:R-:W5:Y:S02]  /*0310*/  LDG.E R18, desc[UR4][R18.64] ;  /* 0x0000000412127981 */ /* 0x000f64000c1e1900 */
[C---:B-1----:R-:W-:Y:S02]  /*0320*/  IMAD.WIDE R20, R11.reuse, 0x4, R14 ;  /* 0x000000040b147825 */ /* 0x042fe400078e020e */
[----:B------:R0:W5:Y:S04]  /*0330*/  LDG.E R29, desc[UR4][R14.64] ;  /* 0x000000040e1d7981 */ /* 0x000168000c1e1900 */
[----:B------:R1:W5:Y:S01]  /*0340*/  LDG.E R17, desc[UR4][R20.64] ;  /* 0x0000000414117981 */ /* 0x000362000c1e1900 */
[----:B--2---:R-:W-:-:S04]  /*0350*/  IMAD.WIDE R22, R11, 0x4, R20 ;  /* 0x000000040b167825 */ /* 0x004fc800078e0214 */
[C---:B0-----:R-:W-:Y:S02]  /*0360*/  IMAD.WIDE R14, R11.reuse, 0x4, R22 ;  /* 0x000000040b0e7825 */ /* 0x041fe400078e0216 */
[----:B------:R-:W2:Y:S02]  /*0370*/  LDG.E R22, desc[UR4][R22.64] ;  /* 0x0000000416167981 */ /* 0x000ea4000c1e1900 */
[----:B-1----:R-:W-:Y:S02]  /*0380*/  IMAD.WIDE R20, R11, 0x4, R14 ;  /* 0x000000040b147825 */ /* 0x002fe400078e020e */
[----:B------:R-:W2:Y:S04]  /*0390*/  LDG.E R19, desc[UR4][R14.64] ;  /* 0x000000040e137981 */ /* 0x000ea8000c1e1900 */
[----:B------:R-:W2:Y:S01]  /*03a0*/  LDG.E R20, desc[UR4][R20.64] ;  /* 0x0000000414147981 */ /* 0x000ea2000c1e1900 */
[----:B---3--:R-:W-:Y:S01]  /*03b0*/  IADD3 R7, PT, PT, R28, R8, R7 ;  /* 0x000000081c077210 */ /* 0x008fe20007ffe007 */
[----:B------:R-:W-:-:S03]  /*03c0*/  VIADD R5, R5, 0x10 ;  /* 0x0000001005057836 */ /* 0x000fc60000000000 */
[----:B----4-:R-:W-:Y:S02]  /*03d0*/  IADD3 R7, PT, PT, R26, R27, R7 ;  /* 0x0000001b1a077210 */ /* 0x010fe40007ffe007 */
[----:B------:R-:W-:Y:S02]  /*03e0*/  ISETP.NE.AND P0, PT, R5, RZ, PT ;  /* 0x000000ff0500720c */ /* 0x000fe40003f05270 */
[----:B-----5:R-:W-:Y:S01]  /*03f0*/  IADD3 R7, PT, PT, R24, R25, R7 ;  /* 0x0000001918077210 */ /* 0x020fe20007ffe007 */
[----:B------:R-:W-:-:S03]  /*0400*/  IMAD R6, R11, 0x10, R6 ;  /* 0x000000100b067824 */ /* 0x000fc600078e0206 */
[----:B------:R-:W-:-:S04]  /*0410*/  IADD3 R7, PT, PT, R16, R9, R7 ;  /* 0x0000000910077210 */ /* 0x000fc80007ffe007 */
[----:B------:R-:W-:-:S04]  /*0420*/  IADD3 R7, PT, PT, R29, R18, R7 ;  /* 0x000000121d077210 */ /* 0x000fc80007ffe007 */
[----:B--2---:R-:W-:-:S04]  /*0430*/  IADD3 R7, PT, PT, R22, R17, R7 ;  /* 0x0000001116077210 */ /* 0x004fc80007ffe007 */
[----:B------:R-:W-:Y:S01]  /*0440*/  IADD3 R7, PT, PT, R20, R19, R7 ;  /* 0x0000001314077210 */ /* 0x000fe20007ffe007 */
[----:B------:R-:W-:Y:S06]  /*0450*/  @P0 BRA `(.L_x_2) ;  /* 0xfffffffc00500947 */ /* 0x000fec000383ffff */
.L_x_1:
[----:B------:R-:W-:Y:S05]  /*0460*/  @!P1 BRA `(.L_x_3) ;  /* 0x0000000000d49947 */ /* 0x000fea0003800000 */
[----:B------:R-:W-:Y:S02]  /*0470*/  ISETP.GE.U32.AND P0, PT, R3, 0x8, PT ;  /* 0x000000080300780c */ /* 0x000fe40003f06070 */
[----:B------:R-:W-:-:S04]  /*0480*/  LOP3.LUT R5, R10, 0x7, RZ, 0xc0, !PT ;  /* 0x000000070a057812 */ /* 0x000fc800078ec0ff */
[----:B------:R-:W-:-:S07]  /*0490*/  ISETP.NE.AND P1, PT, R5, RZ, PT ;  /* 0x000000ff0500720c */ /* 0x000fce0003f25270 */
[----:B------:R-:W-:Y:S06]  /*04a0*/  @!P0 BRA `(.L_x_4) ;  /* 0x0000000000588947 */ /* 0x000fec0003800000 */
[----:B------:R-:W-:-:S04]  /*04b0*/  IMAD R25, R4, R11, R0 ;  /* 0x0000000b04197224 */ /* 0x000fc800078e0200 */
[----:B------:R-:W-:-:S05]  /*04c0*/  IMAD.WIDE R24, R25, 0x4, R12 ;  /* 0x0000000419187825 */ /* 0x000fca00078e020c */
[----:B------:R-:W2:Y:S01]  /*04d0*/  LDG.E R6, desc[UR4][R24.64] ;  /* 0x0000000418067981 */ /* 0x000ea2000c1e1900 */
[----:B------:R-:W-:-:S04]  /*04e0*/  IMAD.WIDE R26, R11, 0x4, R24 ;  /* 0x000000040b1a7825 */ /* 0x000fc800078e0218 */
[C---:B------:R-:W-:Y:S02]  /*04f0*/  IMAD.WIDE R14, R11.reuse, 0x4, R26 ;  /* 0x000000040b0e7825 */ /* 0x040fe400078e021a */
[----:B------:R-:W2:Y:S02]  /*0500*/  LDG.E R26, desc[UR4][R26.64] ;  /* 0x000000041a1a7981 */ /* 0x000ea4000c1e1900 */
[C---:B------:R-:W-:Y:S02]  /*0510*/  IMAD.WIDE R18, R11.reuse, 0x4, R14 ;  /* 0x000000040b127825 */ /* 0x040fe400078e020e */
[----:B------:R-:W3:Y:S02]  /*0520*/  LDG.E R15, desc[UR4][R14.64] ;  /* 0x000000040e0f7981 */ /* 0x000ee4000c1e1900 */
[C---:B------:R-:W-:Y:S02]  /*0530*/  IMAD.WIDE R16, R11.reuse, 0x4, R18 ;  /* 0x000000040b107825 */ /* 0x040fe400078e0212 */
[----:B------:R-:W3:Y:S02]  /*0540*/  LDG.E R18, desc[UR4][R18.64] ;  /* 0x0000000412127981 */ /* 0x000ee4000c1e1900 */
[----:B------:R-:W-:-:S02]  /*0550*/  IMAD.WIDE R8, R11, 0x4, R16 ;  /* 0x000000040b087825 */ /* 0x000fc400078e0210 */
[----:B------:R-:W4:Y:S02]  /*0560*/  LDG.E R17, desc[UR4][R16.64] ;  /* 0x0000000410117981 */ /* 0x000f24000c1e1900 */
[C---:B------:R-:W-:Y:S02]  /*0570*/  IMAD.WIDE R20, R11.reuse, 0x4, R8 ;  /* 0x000000040b147825 */ /* 0x040fe400078e0208 */
[----:B------:R-:W4:Y:S02]  /*0580*/  LDG.E R8, desc[UR4][R8.64] ;  /* 0x0000000408087981 */ /* 0x000f24000c1e1900 */
[----:B------:R-:W-:Y:S02]  /*0590*/  IMAD.WIDE R22, R11, 0x4, R20 ;  /* 0x000000040b167825 */ /* 0x000fe400078e0214 */
[----:B------:R-:W5:Y:S04]  /*05a0*/  LDG.E R21, desc[UR4][R20.64] ;  /* 0x0000000414157981 */ /* 0x000f68000c1e1900 */
[----:B------:R-:W5:Y:S01]  /*05b0*/  LDG.E R22, desc[UR4][R22.64] ;  /* 0x0000000416167981 */ /* 0x000f62000c1e1900 */
[----:B------:R-:W-:Y:S01]  /*05c0*/  VIADD R4, R4, 0x8 ;  /* 0x0000000804047836 */ /* 0x000fe20000000000 */
[----:B--2---:R-:W-:-:S04]  /*05d0*/  IADD3 R6, PT, PT, R26, R6, R7 ;  /* 0x000000061a067210 */ /* 0x004fc80007ffe007 */
[----:B---3--:R-:W-:-:S04]  /*05e0*/  IADD3 R6, PT, PT, R18, R15, R6 ;  /* 0x0000000f12067210 */ /* 0x008fc80007ffe006 */
[----:B----4-:R-:W-:-:S04]  /*05f0*/  IADD3 R6, PT, PT, R8, R17, R6 ;  /* 0x0000001108067210 */ /* 0x010fc80007ffe006 */
[----:B-----5:R-:W-:-:S07]  /*0600*/  IADD3 R7, PT, PT, R22, R21, R6 ;  /* 0x0000001516077210 */ /* 0x020fce0007ffe006 */
.L_x_4:
[----:B------:R-:W-:Y:S05]  /*0610*/  @!P1 BRA `(.L_x_3) ;  /* 0x0000000000689947 */ /* 0x000fea0003800000 */
[----:B------:R-:W-:Y:S02]  /*0620*/  ISETP.GE.U32.AND P0, PT, R5, 0x4, PT ;  /* 0x000000040500780c */ /* 0x000fe40003f06070 */
[----:B------:R-:W-:-:S04]  /*0630*/  LOP3.LUT R10, R10, 0x3, RZ, 0xc0, !PT ;  /* 0x000000030a0a7812 */ /* 0x000fc800078ec0ff */
[----:B------:R-:W-:-:S07]  /*0640*/  ISETP.NE.AND P1, PT, R10, RZ, PT ;  /* 0x000000ff0a00720c */ /* 0x000fce0003f25270 */
[----:B------:R-:W-:Y:S06]  /*0650*/  @!P0 BRA `(.L_x_5) ;  /* 0x0000000000308947 */ /* 0x000fec0003800000 */
[----:B------:R-:W-:-:S04]  /*0660*/  IMAD R9, R4, R11, R0 ;  /* 0x0000000b04097224 */ /* 0x000fc800078e0200 */
[----:B------:R-:W-:-:S04]  /*0670*/  IMAD.WIDE R8, R9, 0x4, R12 ;  /* 0x0000000409087825 */ /* 0x000fc800078e020c */
[C---:B------:R-:W-:Y:S02]  /*0680*/  IMAD.WIDE R14, R11.reuse, 0x4, R8 ;  /* 0x000000040b0e7825 */ /* 0x040fe400078e0208 */
[----:B------:R-:W2:Y:S02]  /*0690*/  LDG.E R8, desc[UR4][R8.64] ;  /* 0x0000000408087981 */ /* 0x000ea4000c1e1900 */
[C---:B------:R-:W-:Y:S02]  /*06a0*/  IMAD.WIDE R16, R11.reuse, 0x4, R14 ;  /* 0x000000040b107825 */ /* 0x040fe400078e020e */
[----:B------:R-:W2:Y:S02]  /*06b0*/  LDG.E R14, desc[UR4][R14.64] ;  /* 0x000000040e0e7981 */ /* 0x000ea4000c1e1900 */
[----:B------:R-:W-:Y:S02]  /*06c0*/  IMAD.WIDE R18, R11, 0x4, R16 ;  /* 0x000000040b127825 */ /* 0x000fe400078e0210 */
[----:B------:R-:W3:Y:S04]  /*06d0*/  LDG.E R16, desc[UR4][R16.64] ;  /* 0x0000000410107981 */ /* 0x000ee8000c1e1900 */
[----:B------:R-:W3:Y:S01]  /*06e0*/  LDG.E R18, desc[UR4][R18.64] ;  /* 0x0000000412127981 */ /* 0x000ee2000c1e1900 */
[----:B------:R-:W-:Y:S01]  /*06f0*/  VIADD R4, R4, 0x4 ;  /* 0x0000000404047836 */ /* 0x000fe20000000000 */
[----:B--2---:R-:W-:-:S04]  /*0700*/  IADD3 R7, PT, PT, R14, R8, R7 ;  /* 0x000000080e077210 */ /* 0x004fc80007ffe007 */
[----:B---3--:R-:W-:-:S07]  /*0710*/  IADD3 R7, PT, PT, R18, R16, R7 ;  /* 0x0000001012077210 */ /* 0x008fce0007ffe007 */
.L_x_5:
[----:B------:R-:W-:Y:S05]  /*0720*/  @!P1 BRA `(.L_x_3) ;  /* 0x0000000000249947 */ /* 0x000fea0003800000 */
[----:B------:R-:W-:Y:S01]  /*0730*/  IMAD R0, R4, R11, R0 ;  /* 0x0000000b04007224 */ /* 0x000fe200078e0200 */
[----:B------:R-:W-:-:S07]  /*0740*/  IADD3 R10, PT, PT, -R10, RZ, RZ ;  /* 0x000000ff0a0a7210 */ /* 0x000fce0007ffe1ff */
.L_x_6:
[----:B------:R-:W-:-:S06]  /*0750*/  IMAD.WIDE R4, R0, 0x4, R12 ;  /* 0x0000000400047825 */ /* 0x000fcc00078e020c */
[----:B------:R-:W2:Y:S01]  /*0760*/  LDG.E R4, desc[UR4][R4.64] ;  /* 0x0000000404047981 */ /* 0x000ea2000c1e1900 */
[----:B------:R-:W-:Y:S02]  /*0770*/  VIADD R10, R10, 0x1 ;  /* 0x000000010a0a7836 */ /* 0x000fe40000000000 */
[----:B------:R-:W-:-:S03]  /*0780*/  IMAD.IADD R0, R0, 0x1, R11 ;  /* 0x0000000100007824 */ /* 0x000fc600078e020b */
[----:B------:R-:W-:Y:S01]  /*0790*/  ISETP.NE.AND P0, PT, R10, RZ, PT ;  /* 0x000000ff0a00720c */ /* 0x000fe20003f05270 */
[----:B--2---:R-:W-:-:S12]  /*07a0*/  IMAD.IADD R7, R4, 0x1, R7 ;  /* 0x0000000104077824 */ /* 0x004fd800078e0207 */
[----:B------:R-:W-:Y:S05]  /*07b0*/  @P0 BRA `(.L_x_6) ;  /* 0xfffffffc00e40947 */ /* 0x000fea000383ffff */
.L_x_3:
[----:B------:R-:W0:Y:S02]  /*07c0*/  LDC.64 R4, c[0x0][0x388] ;  /* 0x0000e200ff047b82 */ /* 0x000e240000000a00 */
[----:B0-----:R-:W-:-:S05]  /*07d0*/  IMAD.WIDE.U32 R2, R2, 0x4, R4 ;  /* 0x0000000402027825 */ /* 0x001fca00078e0004 */
[----:B------:R-:W-:Y:S01]  /*07e0*/  STG.E desc[UR4][R2.64], R7 ;  /* 0x0000000702007986 */ /* 0x000fe2000c101904 */
[----:B------:R-:W-:Y:S05]  /*07f0*/  EXIT ;  /* 0x000000000000794d */ /* 0x000fea0003800000 */
.L_x_0:
[C---:B------:R-:W-:Y:S01]  /*0800*/  VIADD R0, R11.reuse, 0xffffffff ;  /* 0xffffffff0b007836 */ /* 0x040fe20000000000 */
[----:B------:R-:W-:Y:S01]  /*0810*/  LOP3.LUT R22, R11, 0xf, RZ, 0xc0, !PT ;  /* 0x0000000f0b167812 */ /* 0x000fe200078ec0ff */
[----:B------:R-:W-:-:S03]  /*0820*/  HFMA2 R6, -RZ, RZ, 0, 0 ;  /* 0x00000000ff067431 */ /* 0x000fc600000001ff */
[----:B------:R-:W-:Y:S01]  /*0830*/  ISETP.GE.U32.AND P1, PT, R0, 0xf, PT ;  /* 0x0000000f0000780c */ /* 0x000fe20003f26070 */
[----:B------:R-:W-:Y:S01]  /*0840*/  IMAD.MOV.U32 R0, RZ, RZ, RZ ;  /* 0x000000ffff007224 */ /* 0x000fe200078e00ff */
[----:B------:R-:W-:-:S11]  /*0850*/  ISETP.NE.AND P0, PT, R22, RZ, PT ;  /* 0x000000ff1600720c */ /* 0x000fd60003f05270 */
[----:B------:R-:W-:Y:S05]  /*0860*/  @!P1 BRA `(.L_x_7) ;  /* 0x0000000000949947 */ /* 0x000fea0003800000 */
[----:B------:R-:W-:Y:S01]  /*0870*/  IMAD.WIDE.U32 R4, R3, 0x4, R12 ;  /* 0x0000000403047825 */ /* 0x000fe200078e000c */
[----:B------:R-:W-:-:S03]  /*0880*/  LOP3.LUT R6, R11, 0x7ffffff0, RZ, 0xc0, !PT ;  /* 0x7ffffff00b067812 */ /* 0x000fc600078ec0ff */
[----:B------:R-:W-:Y:S01]  /*0890*/  IMAD.MOV.U32 R0, RZ, RZ, RZ ;  /* 0x000000ffff007224 */ /* 0x000fe200078e00ff */
[----:B------:R-:W-:Y:S01]  /*08a0*/  IADD3 R14, P1, PT, R4, 0x20, RZ ;  /* 0x00000020040e7810 */ /* 0x000fe20007f3e0ff */
[----:B------:R-:W-:-:S04]  /*08b0*/  IMAD.MOV R7, RZ, RZ, -R6 ;  /* 0x000000ffff077224 */ /* 0x000fc800078e0a06 */
[----:B------:R-:W-:-:S08]  /*08c0*/  IMAD.X R15, RZ, RZ, R5, P1 ;  /* 0x000000ffff0f7224 */ /* 0x000fd000008e0605 */
.L_x_8:
[----:B------:R-:W-:Y:S01]  /*08d0*/  MOV R4, R14 ;  /* 0x0000000e00047202 */ /* 0x000fe20000000f00 */
[----:B------:R-:W-:-:S05]  /*08e0*/  IMAD.MOV.U32 R5, RZ, RZ, R15 ;  /* 0x000000ffff057224 */ /* 0x000fca00078e000f */
[----:B------:R-:W2:Y:S04]  /*08f0*/  LDG.E R21, desc[UR4][R4.64+-0x20] ;  /* 0xffffe00404157981 */ /* 0x000ea8000c1e1900 */
[----:B------:R-:W2:Y:S04]  /*0900*/  LDG.E R18, desc[UR4][R4.64+-0x1c] ;  /* 0xffffe40404127981 */ /* 0x000ea8000c1e1900 */
[----:B------:R-:W3:Y:S04]  /*0910*/  LDG.E R23, desc[UR4][R4.64+-0x18] ;  /* 0xffffe80404177981 */ /* 0x000ee8000c1e1900 */
[----:B------:R-:W3:Y:S04]  /*0920*/  LDG.E R20, desc[UR4][R4.64+-0x14] ;  /* 0xffffec0404147981 */ /* 0x000ee8000c1e1900 */
[----:B------:R-:W4:Y:S04]  /*0930*/  LDG.E R25, desc[UR4][R4.64+-0x10] ;  /* 0xfffff00404197981 */ /* 0x000f28000c1e1900 */
[----:B------:R-:W4:Y:S04]  /*0940*/  LDG.E R24, desc[UR4][R4.64+-0xc] ;  /* 0xfffff40404187981 */ /* 0x000f28000c1e1900 */
[----:B------:R-:W5:Y:S04]  /*0950*/  LDG.E R19, desc[UR4][R4.64+-0x8] ;  /* 0xfffff80404137981 */ /* 0x000f68000c1e1900 */
[----:B------:R-:W5:Y:S04]  /*0960*/  LDG.E R16, desc[UR4][R4.64+-0x4] ;  /* 0xfffffc0404107981 */ /* 0x000f68000c1e1900 */
[----:B------:R-:W5:Y:S04]  /*0970*/  LDG.E R17, desc[UR4][R4.64] ;  /* 0x0000000404117981 */ /* 0x000f68000c1e1900 */
[----:B------:R-:W5:Y:S04]  /*0980*/  LDG.E R14, desc[UR4][R4.64+0x4] ;  /* 0x00000404040e7981 */ /* 0x000f68000c1e1900 */
[----:B------:R-:W5:Y:S04]  /*0990*/  LDG.E R15, desc[UR4][R4.64+0x8] ;  /* 0x00000804040f7981 */ /* 0x000f68000c1e1900 */
[----:B------:R-:W5:Y:S04]  /*09a0*/  LDG.E R10, desc[UR4][R4.64+0xc] ;  /* 0x00000c04040a7981 */ /* 0x000f68000c1e1900 */
[----:B------:R-:W5:Y:S04]  /*09b0*/  LDG.E R8, desc[UR4][R4.64+0x10] ;  /* 0x0000100404087981 */ /* 0x000f68000c1e1900 */
[----:B------:R-:W5:Y:S01]  /*09c0*/  LDG.E R9, desc[UR4][R4.64+0x14] ;  /* 0x0000140404097981 */ /* 0x000f62000c1e1900 */
[----:B--2---:R-:W-:-:S03]  /*09d0*/  IADD3 R18, PT, PT, R18, R21, R0 ;  /* 0x0000001512127210 */ /* 0x004fc60007ffe000 */
[----:B------:R-:W2:Y:S04]  /*09e0*/  LDG.E R21, desc[UR4][R4.64+0x18] ;  /* 0x0000180404157981 */ /* 0x000ea8000c1e1900 */
[----:B------:R-:W2:Y:S01]  /*09f0*/  LDG.E R0, desc[UR4][R4.64+0x1c] ;  /* 0x00001c0404007981 */ /* 0x000ea2000c1e1900 */
[----:B------:R-:W-:Y:S01]  /*0a00*/  VIADD R7, R7, 0x10 ;  /* 0x0000001007077836 */ /* 0x000fe20000000000 */
[----:B---3--:R-:W-:-:S04]  /*0a10*/  IADD3 R18, PT, PT, R20, R23, R18 ;  /* 0x0000001714127210 */ /* 0x008fc80007ffe012 */
[----:B------:R-:W-:Y:S02]  /*0a20*/  ISETP.NE.AND P1, PT, R7, RZ, PT ;  /* 0x000000ff0700720c */ /* 0x000fe40003f25270 */
[----:B----4-:R-:W-:-:S04]  /*0a30*/  IADD3 R18, PT, PT, R24, R25, R18 ;  /* 0x0000001918127210 */ /* 0x010fc80007ffe012 */
[----:B-----5:R-:W-:-:S04]  /*0a40*/  IADD3 R16, PT, PT, R16, R19, R18 ;  /* 0x0000001310107210 */ /* 0x020fc80007ffe012 */
[----:B------:R-:W-:-:S04]  /*0a50*/  IADD3 R14, PT, PT, R14, R17, R16 ;  /* 0x000000110e0e7210 */ /* 0x000fc80007ffe010 */
[----:B------:R-:W-:Y:S02]  /*0a60*/  IADD3 R10, PT, PT, R10, R15, R14 ;  /* 0x0000000f0a0a7210 */ /* 0x000fe40007ffe00e */
[----:B------:R-:W-:-:S05]  /*0a70*/  IADD3 R14, P2, PT, R4, 0x40, RZ ;  /* 0x00000040040e7810 */ /* 0x000fca0007f5e0ff */
[----:B------:R-:W-:Y:S01]  /*0a80*/  IMAD.X R15, RZ, RZ, R5, P2 ;  /* 0x000000ffff0f7224 */ /* 0x000fe200010e0605 */
[----:B------:R-:W-:-:S04]  /*0a90*/  IADD3 R8, PT, PT, R9, R8, R10 ;  /* 0x0000000809087210 */ /* 0x000fc80007ffe00a */
[----:B--2---:R-:W-:Y:S01]  /*0aa0*/  IADD3 R0, PT, PT, R0, R21, R8 ;  /* 0x0000001500007210 */ /* 0x004fe20007ffe008 */
[----:B------:R-:W-:Y:S06]  /*0ab0*/  @P1 BRA `(.L_x_8) ;  /* 0xfffffffc00841947 */ /* 0x000fec000383ffff */
.L_x_7:
[----:B------:R-:W-:Y:S05]  /*0ac0*/  @!P0 BRA `(.L_x_9) ;  /* 0x0000000000e08947 */ /* 0x000fea0003800000 */
[----:B------:R-:W-:Y:S02]  /*0ad0*/  ISETP.GE.U32.AND P1, PT, R22, 0x8, PT ;  /* 0x000000081600780c */ /* 0x000fe40003f26070 */
[----:B------:R-:W-:-:S04]  /*0ae0*/  LOP3.LUT R19, R11, 0x7, RZ, 0xc0, !PT ;  /* 0x000000070b137812 */ /* 0x000fc800078ec0ff */
[----:B------:R-:W-:-:S07]  /*0af0*/  ISETP.NE.AND P0, PT, R19, RZ, PT ;  /* 0x000000ff1300720c */ /* 0x000fce0003f05270 */
[----:B------:R-:W-:Y:S06]  /*0b00*/  @!P1 BRA `(.L_x_10) ;  /* 0x0000000000509947 */ /* 0x000fec0003800000 */
[----:B------:R-:W0:Y:S01]  /*0b10*/  LDCU.64 UR6, c[0x0][0x380] ;  /* 0x00007000ff0677ac */ /* 0x000e220008000a00 */
[C---:B------:R-:W-:Y:S01]  /*0b20*/  IADD3 R5, P1, PT, R3.reuse, R6, RZ ;  /* 0x0000000603057210 */ /* 0x040fe20007f3e0ff */
[----:B------:R-:W-:-:S03]  /*0b30*/  IMAD.IADD R9, R3, 0x1, R6 ;  /* 0x0000000103097824 */ /* 0x000fc600078e0206 */
[----:B------:R-:W-:Y:S01]  /*0b40*/  IADD3.X R10, PT, PT, RZ, RZ, RZ, P1, !PT ;  /* 0x000000ffff0a7210 */ /* 0x000fe20000ffe4ff */
[----:B------:R-:W-:-:S06]  /*0b50*/  IMAD.WIDE.U32 R8, R9, 0x4, R12 ;  /* 0x0000000409087825 */ /* 0x000fcc00078e000c */
[----:B------:R-:W2:Y:S01]  /*0b60*/  LDG.E R9, desc[UR4][R8.64] ;  /* 0x0000000408097981 */ /* 0x000ea2000c1e1900 */
[----:B0-----:R-:W-:-:S04]  /*0b70*/  LEA R4, P1, R5, UR6, 0x2 ;  /* 0x0000000605047c11 */ /* 0x001fc8000f8210ff */
[----:B------:R-:W-:-:S05]  /*0b80*/  LEA.HI.X R5, R5, UR7, R10, 0x2, P1 ;  /* 0x0000000705057c11 */ /* 0x000fca00088f140a */
[----:B------:R-:W2:Y:S04]  /*0b90*/  LDG.E R7, desc[UR4][R4.64+0x4] ;  /* 0x0000040404077981 */ /* 0x000ea8000c1e1900 */
[----:B------:R-:W3:Y:S04]  /*0ba0*/  LDG.E R10, desc[UR4][R4.64+0x8] ;  /* 0x00000804040a7981 */ /* 0x000ee8000c1e1900 */
[----:B------:R-:W3:Y:S04]  /*0bb0*/  LDG.E R14, desc[UR4][R4.64+0xc] ;  /* 0x00000c04040e7981 */ /* 0x000ee8000c1e1900 */
[----:B------:R-:W4:Y:S04]  /*0bc0*/  LDG.E R16, desc[UR4][R4.64+0x10] ;  /* 0x0000100404107981 */ /* 0x000f28000c1e1900 */
[----:B------:R-:W4:Y:S04]  /*0bd0*/  LDG.E R15, desc[UR4][R4.64+0x14] ;  /* 0x00001404040f7981 */ /* 0x000f28000c1e1900 */
[----:B------:R-:W5:Y:S04]  /*0be0*/  LDG.E R18, desc[UR4][R4.64+0x18] ;  /* 0x0000180404127981 */ /* 0x000f68000c1e1900 */
[----:B------:R-:W5:Y:S01]  /*0bf0*/  LDG.E R17, desc[UR4][R4.64+0x1c] ;  /* 0x00001c0404117981 */ /* 0x000f62000c1e1900 */
[----:B------:R-:W-:Y:S01]  /*0c00*/  VIADD R6, R6, 0x8 ;  /* 0x0000000806067836 */ /* 0x000fe20000000000 */
[----:B--2---:R-:W-:-:S04]  /*0c10*/  IADD3 R7, PT, PT, R7, R9, R0 ;  /* 0x0000000907077210 */ /* 0x004fc80007ffe000 */
[----:B---3--:R-:W-:-:S04]  /*0c20*/  IADD3 R7, PT, PT, R14, R10, R7 ;  /* 0x0000000a0e077210 */ /* 0x008fc80007ffe007 */
[----:B----4-:R-:W-:-:S04]  /*0c30*/  IADD3 R7, PT, PT, R15, R16, R7 ;  /* 0x000000100f077210 */ /* 0x010fc80007ffe007 */
[----:B-----5:R-:W-:-:S07]  /*0c40*/  IADD3 R0, PT, PT, R17, R18, R7 ;  /* 0x0000001211007210 */ /* 0x020fce0007ffe007 */
.L_x_10:
[----:B------:R-:W-:Y:S05]  /*0c50*/  @!P0 BRA `(.L_x_9) ;  /* 0x00000000007c8947 */ /* 0x000fea0003800000 */
[----:B------:R-:W-:Y:S02]  /*0c60*/  ISETP.GE.U32.AND P1, PT, R19, 0x4, PT ;  /* 0x000000041300780c */ /* 0x000fe40003f26070 */
[----:B------:R-:W-:-:S04]  /*0c70*/  LOP3.LUT R11, R11, 0x3, RZ, 0xc0, !PT ;  /* 0x000000030b0b7812 */ /* 0x000fc800078ec0ff */
[----:B------:R-:W-:-:S07]  /*0c80*/  ISETP.NE.AND P0, PT, R11, RZ, PT ;  /* 0x000000ff0b00720c */ /* 0x000fce0003f05270 */
[----:B------:R-:W-:Y:S06]  /*0c90*/  @!P1 BRA `(.L_x_11) ;  /* 0x0000000000389947 */ /* 0x000fec0003800000 */
[----:B------:R-:W0:Y:S01]  /*0ca0*/  LDCU.64 UR6, c[0x0][0x380] ;  /* 0x00007000ff0677ac */ /* 0x000e220008000a00 */
[C---:B------:R-:W-:Y:S01]  /*0cb0*/  IADD3 R7, P1, PT, R3.reuse, R6, RZ ;  /* 0x0000000603077210 */ /* 0x040fe20007f3e0ff */
[----:B------:R-:W-:-:S04]  /*0cc0*/  IMAD.IADD R5, R3, 0x1, R6 ;  /* 0x0000000103057824 */ /* 0x000fc800078e0206 */
[----:B------:R-:W-:Y:S02]  /*0cd0*/  IMAD.X R10, RZ, RZ, RZ, P1 ;  /* 0x000000ffff0a7224 */ /* 0x000fe400008e06ff */
[----:B------:R-:W-:-:S06]  /*0ce0*/  IMAD.WIDE.U32 R4, R5, 0x4, R12 ;  /* 0x0000000405047825 */ /* 0x000fcc00078e000c */
[----:B------:R-:W2:Y:S01]  /*0cf0*/  LDG.E R5, desc[UR4][R4.64] ;  /* 0x0000000404057981 */ /* 0x000ea2000c1e1900 */
[----:B0-----:R-:W-:-:S04]  /*0d00*/  LEA R8, P1, R7, UR6, 0x2 ;  /* 0x0000000607087c11 */ /* 0x001fc8000f8210ff */
[----:B------:R-:W-:-:S05]  /*0d10*/  LEA.HI.X R9, R7, UR7, R10, 0x2, P1 ;  /* 0x0000000707097c11 */ /* 0x000fca00088f140a */
[----:B------:R-:W2:Y:S04]  /*0d20*/  LDG.E R7, desc[UR4][R8.64+0x4] ;  /* 0x0000040408077981 */ /* 0x000ea8000c1e1900 */
[----:B------:R-:W3:Y:S04]  /*0d30*/  LDG.E R15, desc[UR4][R8.64+0x8] ;  /* 0x00000804080f7981 */ /* 0x000ee8000c1e1900 */
[----:B------:R-:W3:Y:S01]  /*0d40*/  LDG.E R10, desc[UR4][R8.64+0xc] ;  /* 0x00000c04080a7981 */ /* 0x000ee2000c1e1900 */
[----:B------:R-:W-:Y:S01]  /*0d50*/  VIADD R6, R6, 0x4 ;  /* 0x0000000406067836 */ /* 0x000fe20000000000 */
[----:B--2---:R-:W-:-:S04]  /*0d60*/  IADD3 R0, PT, PT, R7, R5, R0 ;  /* 0x0000000507007210 */ /* 0x004fc80007ffe000 */
[----:B---3--:R-:W-:-:S07]  /*0d70*/  IADD3 R0, PT, PT, R10, R15, R0 ;  /* 0x0000000f0a007210 */ /* 0x008fce0007ffe000 */
.L_x_11:
[----:B------:R-:W-:Y:S05]  /*0d80*/  @!P0 BRA `(.L_x_9) ;  /* 0x0000000000308947 */ /* 0x000fea0003800000 */
[----:B------:R-:W-:Y:S01]  /*0d90*/  IADD3 R3, PT, PT, R3, R6, RZ ;  /* 0x0000000603037210 */ /* 0x000fe20007ffe0ff */
[----:B------:R-:W-:-:S04]  /*0da0*/  IMAD.MOV R11, RZ, RZ, -R11 ;  /* 0x000000ffff0b7224 */ /* 0x000fc800078e0a0b */
[----:B------:R-:W-:-:S07]  /*0db0*/  IMAD.WIDE.U32 R12, R3, 0x4, R12 ;  /* 0x00000004030c7825 */ /* 0x000fce00078e000c */
.L_x_12:
[----:B------:R-:W-:Y:S02]  /*0dc0*/  IMAD.MOV.U32 R4, RZ, RZ, R12 ;  /* 0x000000ffff047224 */ /* 0x000fe400078e000c */
[----:B------:R-:W-:-:S05]  /*0dd0*/  IMAD.MOV.U32 R5, RZ, RZ, R13 ;  /* 0x000000ffff057224 */ /* 0x000fca00078e000d */
[----:B------:R-:W2:Y:S01]  /*0de0*/  LDG.E R3, desc[UR4][R4.64] ;  /* 0x0000000404037981 */ /* 0x000ea2000c1e1900 */
[----:B------:R-:W-:Y:S02]  /*0df0*/  IADD3 R11, PT, PT, R11, 0x1, RZ ;  /* 0x000000010b0b7810 */ /* 0x000fe40007ffe0ff */
[----:B------:R-:W-:Y:S02]  /*0e00*/  IADD3 R12, P1, PT, R12, 0x4, RZ ;  /* 0x000000040c0c7810 */ /* 0x000fe40007f3e0ff */
[----:B------:R-:W-:-:S03]  /*0e10*/  ISETP.NE.AND P0, PT, R11, RZ, PT ;  /* 0x000000ff0b00720c */ /* 0x000fc60003f05270 */
[----:B------:R-:W-:Y:S02]  /*0e20*/  IMAD.X R13, RZ, RZ, R13, P1 ;  /* 0x000000ffff0d7224 */ /* 0x000fe400008e060d */
[----:B--2---:R-:W-:-:S08]  /*0e30*/  IMAD.IADD R0, R3, 0x1, R0 ;  /* 0x0000000103007824 */ /* 0x004fd000078e0200 */
[----:B------:R-:W-:Y:S05]  /*0e40*/  @P0 BRA `(.L_x_12) ;  /* 0xfffffffc00dc0947 */ /* 0x000fea000383ffff */
.L_x_9:
[----:B------:R-:W0:Y:S02]  /*0e50*/  LDC.64 R4, c[0x0][0x388] ;  /* 0x0000e200ff047b82 */ /* 0x000e240000000a00 */
[----:B0-----:R-:W-:-:S05]  /*0e60*/  IMAD.WIDE.U32 R4, R2, 0x4, R4 ;  /* 0x0000000402047825 */ /* 0x001fca00078e0004 */
[----:B------:R-:W-:Y:S01]  /*0e70*/  STG.E desc[UR4][R4.64], R0 ;  /* 0x0000000004007986 */ /* 0x000fe2000c101904 */
[----:B------:R-:W-:Y:S05]  /*0e80*/  EXIT ;  /* 0x000000000000794d */ /* 0x000fea0003800000 */
.L_x_13:
[----:B------:R-:W-:-:S00]  /*0e90*/  BRA `(.L_x_13) ;  /* 0xfffffffc00fc7947 */ /* 0x000fc0000383ffff */
[----:B------:R-:W-:-:S00]  /*0ea0*/  NOP ;  /* 0x0000000000007918 */ /* 0x000fc00000000000 */
        /* <DEDUP_REMOVED lines=13> */
.L_x_14:


//--------------------- .nv.shared.reserved.0     --------------------------
	.section	.nv.shared.reserved.0,"aw",@nobits
	.weak		__nv_reservedSMEM_offset_0_alias
	.size		__nv_reservedSMEM_offset_0_alias, 0, 64
	.other		__nv_reservedSMEM_offset_0_alias,@"STO_CUDA_RESERVED_SHARED STV_DEFAULT"
__nv_reservedSMEM_offset_0_alias:
	.zero		0
	.zero		64


//--------------------- .nv.constant0._Z15kernelOperationPiS_ii --------------------------
	.section	.nv.constant0._Z15kernelOperationPiS_ii,"a",@progbits
	.sectionflags	@""
	.align	4
.nv.constant0._Z15kernelOperationPiS_ii:
	.zero		920


//--------------------- SYMBOLS --------------------------

	.type		.nv.reservedSmem.offset0,@object
	.size		.nv.reservedSmem.offset0,0x4
